//
// Generated by NVIDIA NVVM Compiler
//
// Compiler Build ID: CL-36424714
// Cuda compilation tools, release 13.0, V13.0.88
// Based on NVVM 20.0.0
//

.version 9.0
.target sm_100
.address_size 64

	// .globl	_Z5multiPiS_S_i
.extern .func  (.param .b32 func_retval0) vprintf
(
	.param .b64 vprintf_param_0,
	.param .b64 vprintf_param_1
)
;
.global .align 1 .b8 $str[24] = {104, 101, 108, 108, 111, 32, 97, 115, 115, 32, 102, 114, 111, 109, 32, 100, 101, 118, 105, 99, 101, 46, 46};

.visible .entry _Z5multiPiS_S_i(
	.param .u64 .ptr .align 1 _Z5multiPiS_S_i_param_0,
	.param .u64 .ptr .align 1 _Z5multiPiS_S_i_param_1,
	.param .u64 .ptr .align 1 _Z5multiPiS_S_i_param_2,
	.param .u32 _Z5multiPiS_S_i_param_3
)
{
	.reg .pred 	%p<2>;
	.reg .b32 	%r<9>;
	.reg .b64 	%rd<11>;

	ld.param.u64 	%rd1, [_Z5multiPiS_S_i_param_0];
	ld.param.u64 	%rd2, [_Z5multiPiS_S_i_param_1];
	ld.param.u64 	%rd3, [_Z5multiPiS_S_i_param_2];
	ld.param.u32 	%r2, [_Z5multiPiS_S_i_param_3];
	mov.u32 	%r3, %tid.x;
	mov.u32 	%r4, %ctaid.x;
	mov.u32 	%r5, %ntid.x;
	mad.lo.s32 	%r1, %r4, %r5, %r3;
	setp.ge.s32 	%p1, %r1, %r2;
	@%p1 bra 	$L__BB0_2;
	cvta.to.global.u64 	%rd4, %rd1;
	cvta.to.global.u64 	%rd5, %rd2;
	cvta.to.global.u64 	%rd6, %rd3;
	mul.wide.s32 	%rd7, %r1, 4;
	add.s64 	%rd8, %rd4, %rd7;
	ld.global.u32 	%r6, [%rd8];
	add.s64 	%rd9, %rd5, %rd7;
	ld.global.u32 	%r7, [%rd9];
	mul.lo.s32 	%r8, %r7, %r6;
	add.s64 	%rd10, %rd6, %rd7;
	st.global.u32 	[%rd10], %r8;
$L__BB0_2:
	ret;

}
	// .globl	_Z8helloassv
.visible .entry _Z8helloassv()
{
	.reg .b32 	%r<3>;
	.reg .b64 	%rd<3>;

	mov.u64 	%rd1, $str;
	cvta.global.u64 	%rd2, %rd1;
	{ // callseq 0, 0
	.param .b64 param0;
	st.param.b64 	[param0], %rd2;
	.param .b64 param1;
	st.param.b64 	[param1], 0;
	.param .b32 retval0;
	call.uni (retval0), 
	vprintf, 
	(
	param0, 
	param1
	);
	ld.param.b32 	%r1, [retval0];
	} // callseq 0
	ret;

}


// ===== COMPILED SASS (sm_100) =====

	.target	sm_100

	.elftype	@"ET_EXEC"


//--------------------- .note.nv.tkinfo           --------------------------
	.section	.note.nv.tkinfo,"",@"SHT_NOTE"
	.sectionflags	@"SHF_NOTE_NV_TKINFO"
	.tkinfo
        /*0018*/ 	.word	0x00000002
        /*0030*/ 	.string	""
        /*0030*/ 	.string	"ptxas"
        /*0030*/ 	.string	"Cuda compilation tools, release 13.0, V13.0.88"
        /*0030*/ 	.string	"Build cuda_13.0.r13.0/compiler.36424714_0"
        /*0030*/ 	.string	"-arch sm_100 -m 64 "



//--------------------- .note.nv.cuinfo           --------------------------
	.section	.note.nv.cuinfo,"",@"SHT_NOTE"
	.sectionflags	@"SHF_NOTE_NV_CUINFO"
        /*0018*/ 	.short	0x0002
        /*001a*/ 	.short	0x0064
        /*001c*/ 	.short	0x0082
	.zero		2


//--------------------- .nv.info                  --------------------------
	.section	.nv.info,"",@"SHT_CUDA_INFO"
	.align	4


	//----- nvinfo : EIATTR_REGCOUNT
	.align		4
        /*0000*/ 	.byte	0x04, 0x2f
        /*0002*/ 	.short	(.L_2 - .L_1)
	.align		4
.L_1:
        /*0004*/ 	.word	index@(_Z5multiPiS_S_i)
        /*0008*/ 	.word	0x0000000c


	//----- nvinfo : EIATTR_FRAME_SIZE
	.align		4
.L_2:
        /*000c*/ 	.byte	0x04, 0x11
        /*000e*/ 	.short	(.L_4 - .L_3)
	.align		4
.L_3:
        /*0010*/ 	.word	index@(_Z5multiPiS_S_i)
        /*0014*/ 	.word	0x00000000


	//----- nvinfo : EIATTR_REGCOUNT
	.align		4
.L_4:
        /*0018*/ 	.byte	0x04, 0x2f
        /*001a*/ 	.short	(.L_6 - .L_5)
	.align		4
.L_5:
        /*001c*/ 	.word	index@(_Z8helloassv)
        /*0020*/ 	.word	0x00000018


	//----- nvinfo : EIATTR_FRAME_SIZE
	.align		4
.L_6:
        /*0024*/ 	.byte	0x04, 0x11
        /*0026*/ 	.short	(.L_8 - .L_7)
	.align		4
.L_7:
        /*0028*/ 	.word	index@(_Z8helloassv)
        /*002c*/ 	.word	0x00000000


	//----- nvinfo : EIATTR_MIN_STACK_SIZE
	.align		4
.L_8:
        /*0030*/ 	.byte	0x04, 0x12
        /*0032*/ 	.short	(.L_10 - .L_9)
	.align		4
.L_9:
        /*0034*/ 	.word	index@(_Z8helloassv)
        /*0038*/ 	.word	0x00000000


	//----- nvinfo : EIATTR_MIN_STACK_SIZE
	.align		4
.L_10:
        /*003c*/ 	.byte	0x04, 0x12
        /*003e*/ 	.short	(.L_12 - .L_11)
	.align		4
.L_11:
        /*0040*/ 	.word	index@(_Z5multiPiS_S_i)
        /*0044*/ 	.word	0x00000000
.L_12:


//--------------------- .nv.compat                --------------------------
	.section	.nv.compat,"",@"SHT_CUDA_COMPAT_INFO"
	.align	4
        /*0000*/ 	.byte	0x02, 0x09, 0x00, 0x00, 0x02, 0x02, 0x01, 0x00, 0x02, 0x05, 0x05, 0x00, 0x03, 0x07, 0x01, 0x01
        /*0010*/ 	.byte	0x02, 0x03, 0x00, 0x00, 0x02, 0x06, 0x01, 0x00, 0x04, 0x0b, 0x08, 0x00, 0x09, 0x00, 0x00, 0x00
        /*0020*/ 	.byte	0x00, 0x00, 0x00, 0x00


//--------------------- .nv.info._Z8helloassv     --------------------------
	.section	.nv.info._Z8helloassv,"",@"SHT_CUDA_INFO"
	.sectionflags	@""
	.align	4


	//----- nvinfo : EIATTR_CUDA_API_VERSION
	.align		4
        /*0000*/ 	.byte	0x04, 0x37
        /*0002*/ 	.short	(.L_14 - .L_13)
.L_13:
        /*0004*/ 	.word	0x00000082


	//----- nvinfo : EIATTR_SPARSE_MMA_MASK
	.align		4
.L_14:
        /*0008*/ 	.byte	0x03, 0x50
        /*000a*/ 	.short	0x0000


	//----- nvinfo : EIATTR_MAXREG_COUNT
	.align		4
        /*000c*/ 	.byte	0x03, 0x1b
        /*000e*/ 	.short	0x00ff


	//----- nvinfo : EIATTR_EXTERNS
	.align		4
        /*0010*/ 	.byte	0x04, 0x0f
        /*0012*/ 	.short	(.L_16 - .L_15)


	//   ....[0]....
	.align		4
.L_15:
        /*0014*/ 	.word	index@(vprintf)


	//----- nvinfo : EIATTR_MERCURY_ISA_VERSION
	.align		4
.L_16:
        /*0018*/ 	.byte	0x03, 0x5f
        /*001a*/ 	.short	0x0101


	//----- nvinfo : EIATTR_VRC_CTA_INIT_COUNT
	.align		4
        /*001c*/ 	.byte	0x02, 0x4a
	.zero		1
	.zero		1


	//----- nvinfo : EIATTR_SYSCALL_OFFSETS
	.align		4
        /*0020*/ 	.byte	0x04, 0x46
        /*0022*/ 	.short	(.L_18 - .L_17)


	//   ....[0]....
.L_17:
        /*0024*/ 	.word	0x00000080


	//----- nvinfo : EIATTR_EXIT_INSTR_OFFSETS
	.align		4
.L_18:
        /*0028*/ 	.byte	0x04, 0x1c
        /*002a*/ 	.short	(.L_20 - .L_19)


	//   ....[0]....
.L_19:
        /*002c*/ 	.word	0x00000090


	//----- nvinfo : EIATTR_SW_WAR
	.align		4
.L_20:
        /*0030*/ 	.byte	0x04, 0x36
        /*0032*/ 	.short	(.L_22 - .L_21)
.L_21:
        /*0034*/ 	.word	0x00000008
.L_22:


//--------------------- .nv.info._Z5multiPiS_S_i  --------------------------
	.section	.nv.info._Z5multiPiS_S_i,"",@"SHT_CUDA_INFO"
	.sectionflags	@""
	.align	4


	//----- nvinfo : EIATTR_CUDA_API_VERSION
	.align		4
        /*0000*/ 	.byte	0x04, 0x37
        /*0002*/ 	.short	(.L_24 - .L_23)
.L_23:
        /*0004*/ 	.word	0x00000082


	//----- nvinfo : EIATTR_KPARAM_INFO
	.align		4
.L_24:
        /*0008*/ 	.byte	0x04, 0x17
        /*000a*/ 	.short	(.L_26 - .L_25)
.L_25:
        /*000c*/ 	.word	0x00000000
        /*0010*/ 	.short	0x0003
        /*0012*/ 	.short	0x0018
        /*0014*/ 	.byte	0x00, 0xf0, 0x11, 0x00


	//----- nvinfo : EIATTR_KPARAM_INFO
	.align		4
.L_26:
        /*0018*/ 	.byte	0x04, 0x17
        /*001a*/ 	.short	(.L_28 - .L_27)
.L_27:
        /*001c*/ 	.word	0x00000000
        /*0020*/ 	.short	0x0002
        /*0022*/ 	.short	0x0010
        /*0024*/ 	.byte	0x00, 0xf5, 0x21, 0x00


	//----- nvinfo : EIATTR_KPARAM_INFO
	.align		4
.L_28:
        /*0028*/ 	.byte	0x04, 0x17
        /*002a*/ 	.short	(.L_30 - .L_29)
.L_29:
        /*002c*/ 	.word	0x00000000
        /*0030*/ 	.short	0x0001
        /*0032*/ 	.short	0x0008
        /*0034*/ 	.byte	0x00, 0xf5, 0x21, 0x00


	//----- nvinfo : EIATTR_KPARAM_INFO
	.align		4
.L_30:
        /*0038*/ 	.byte	0x04, 0x17
        /*003a*/ 	.short	(.L_32 - .L_31)
.L_31:
        /*003c*/ 	.word	0x00000000
        /*0040*/ 	.short	0x0000
        /*0042*/ 	.short	0x0000
        /*0044*/ 	.byte	0x00, 0xf5, 0x21, 0x00


	//----- nvinfo : EIATTR_SPARSE_MMA_MASK
	.align		4
.L_32:
        /*0048*/ 	.byte	0x03, 0x50
        /*004a*/ 	.short	0x0000


	//----- nvinfo : EIATTR_MAXREG_COUNT
	.align		4
        /*004c*/ 	.byte	0x03, 0x1b
        /*004e*/ 	.short	0x00ff


	//----- nvinfo : EIATTR_MERCURY_ISA_VERSION
	.align		4
        /*0050*/ 	.byte	0x03, 0x5f
        /*0052*/ 	.short	0x0101


	//----- nvinfo : EIATTR_VRC_CTA_INIT_COUNT
	.align		4
        /*0054*/ 	.byte	0x02, 0x4a
	.zero		1
	.zero		1


	//----- nvinfo : EIATTR_EXIT_INSTR_OFFSETS
	.align		4
        /*0058*/ 	.byte	0x04, 0x1c
        /*005a*/ 	.short	(.L_34 - .L_33)


	//   ....[0]....
.L_33:
        /*005c*/ 	.word	0x00000070


	//   ....[1]....
        /*0060*/ 	.word	0x00000130


	//----- nvinfo : EIATTR_CBANK_PARAM_SIZE
	.align		4
.L_34:
        /*0064*/ 	.byte	0x03, 0x19
        /*0066*/ 	.short	0x001c


	//----- nvinfo : EIATTR_PARAM_CBANK
	.align		4
        /*0068*/ 	.byte	0x04, 0x0a
        /*006a*/ 	.short	(.L_36 - .L_35)
	.align		4
.L_35:
        /*006c*/ 	.word	index@(.nv.constant0._Z5multiPiS_S_i)
        /*0070*/ 	.short	0x0380
        /*0072*/ 	.short	0x001c


	//----- nvinfo : EIATTR_SW_WAR
	.align		4
.L_36:
        /*0074*/ 	.byte	0x04, 0x36
        /*0076*/ 	.short	(.L_38 - .L_37)
.L_37:
        /*0078*/ 	.word	0x00000008
.L_38:


//--------------------- .nv.callgraph             --------------------------
	.section	.nv.callgraph,"",@"SHT_CUDA_CALLGRAPH"
	.align	4
	.sectionentsize	8
	.align		4
        /*0000*/ 	.word	0x00000000
	.align		4
        /*0004*/ 	.word	0xffffffff
	.align		4
        /*0008*/ 	.word	index@(_Z8helloassv)
	.align		4
        /*000c*/ 	.word	index@(vprintf)
	.align		4
        /*0010*/ 	.word	0x00000000
	.align		4
        /*0014*/ 	.word	0xfffffffe
	.align		4
        /*0018*/ 	.word	0x00000000
	.align		4
        /*001c*/ 	.word	0xfffffffd
	.align		4
        /*0020*/ 	.word	0x00000000
	.align		4
        /*0024*/ 	.word	0xfffffffc


//--------------------- .nv.constant4             --------------------------
	.section	.nv.constant4,"a",@progbits
	.align	8
	.align		8
.nv.constant4:
        /*0000*/ 	.dword	vprintf
	.align		8
        /*0008*/ 	.dword	$str


//--------------------- .text._Z8helloassv        --------------------------
	.section	.text._Z8helloassv,"ax",@progbits
	.align	128
        .global         _Z8helloassv
        .type           _Z8helloassv,@function
        .size           _Z8helloassv,(.L_x_3 - _Z8helloassv)
        .other          _Z8helloassv,@"STO_CUDA_ENTRY STV_DEFAULT"
_Z8helloassv:
.text._Z8helloassv:
[----:B------:R-:W0:Y:S01]  /*0000*/  LDC R1, c[0x0][0x37c] ;  /* 0x0000df00ff017b82 */ /* 0x000e220000000800 */
[----:B------:R-:W-:Y:S01]  /*0010*/  MOV R0, 0x0 ;  /* 0x0000000000007802 */ /* 0x000fe20000000f00 */
[----:B------:R-:W1:Y:S01]  /*0020*/  LDCU.64 UR4, c[0x4][0x8] ;  /* 0x01000100ff0477ac */ /* 0x000e620008000a00 */
[----:B------:R-:W-:-:S05]  /*0030*/  CS2R R6, SRZ ;  /* 0x0000000000067805 */ /* 0x000fca000001ff00 */
[----:B------:R2:W3:Y:S01]  /*0040*/  LDC.64 R2, c[0x4][R0] ;  /* 0x0100000000027b82 */ /* 0x0004e20000000a00 */
[----:B-1----:R-:W-:Y:S02]  /*0050*/  IMAD.U32 R4, RZ, RZ, UR4 ;  /* 0x00000004ff047e24 */ /* 0x002fe4000f8e00ff */
[----:B--2---:R-:W-:-:S07]  /*0060*/  IMAD.U32 R5, RZ, RZ, UR5 ;  /* 0x00000005ff057e24 */ /* 0x004fce000f8e00ff */
[----:B------:R-:W-:-:S07]  /*0070*/  LEPC R20, `(.L_x_0) ;  /* 0x000000001014794e */ /* 0x000fce0000000000 */
[----:B0--3--:R-:W-:Y:S05]  /*0080*/  CALL.ABS.NOINC R2 ;  /* 0x0000000002007343 */ /* 0x009fea0003c00000 */
.L_x_0:
[----:B------:R-:W-:Y:S05]  /*0090*/  EXIT ;  /* 0x000000000000794d */ /* 0x000fea0003800000 */
.L_x_1:
[----:B------:R-:W-:-:S00]  /*00a0*/  BRA `(.L_x_1) ;  /* 0xfffffffc00fc7947 */ /* 0x000fc0000383ffff */
[----:B------:R-:W-:-:S00]  /*00b0*/  NOP ;  /* 0x0000000000007918 */ /* 0x000fc00000000000 */
        /* <DEDUP_REMOVED lines=12> */
.L_x_3:


//--------------------- .text._Z5multiPiS_S_i     --------------------------
	.section	.text._Z5multiPiS_S_i,"ax",@progbits
	.align	128
        .global         _Z5multiPiS_S_i
        .type           _Z5multiPiS_S_i,@function
        .size           _Z5multiPiS_S_i,(.L_x_4 - _Z5multiPiS_S_i)
        .other          _Z5multiPiS_S_i,@"STO_CUDA_ENTRY STV_DEFAULT"
_Z5multiPiS_S_i:
.text._Z5multiPiS_S_i:
[----:B------:R-:W-:Y:S01]  /*0000*/  LDC R1, c[0x0][0x37c] ;  /* 0x0000df00ff017b82 */ /* 0x000fe20000000800 */
[----:B------:R-:W0:Y:S07]  /*0010*/  S2R R9, SR_TID.X ;  /* 0x0000000000097919 */ /* 0x000e2e0000002100 */
[----:B------:R-:W0:Y:S01]  /*0020*/  S2UR UR4, SR_CTAID.X ;  /* 0x00000000000479c3 */ /* 0x000e220000002500 */
[----:B------:R-:W1:Y:S07]  /*0030*/  LDCU UR5, c[0x0][0x398] ;  /* 0x00007300ff0577ac */ /* 0x000e6e0008000800 */
[----:B------:R-:W0:Y:S02]  /*0040*/  LDC R0, c[0x0][0x360] ;  /* 0x0000d800ff007b82 */ /* 0x000e240000000800 */
[----:B0-----:R-:W-:-:S05]  /*0050*/  IMAD R9, R0, UR4, R9 ;  /* 0x0000000400097c24 */ /* 0x001fca000f8e0209 */
[----:B-1----:R-:W-:-:S13]  /*0060*/  ISETP.GE.AND P0, PT, R9, UR5, PT ;  /* 0x0000000509007c0c */ /* 0x002fda000bf06270 */
[----:B------:R-:W-:Y:S05]  /*0070*/  @P0 EXIT ;  /* 0x000000000000094d */ /* 0x000fea0003800000 */
[----:B------:R-:W0:Y:S01]  /*0080*/  LDC.64 R2, c[0x0][0x380] ;  /* 0x0000e000ff027b82 */ /* 0x000e220000000a00 */
[----:B------:R-:W1:Y:S07]  /*0090*/  LDCU.64 UR4, c[0x0][0x358] ;  /* 0x00006b00ff0477ac */ /* 0x000e6e0008000a00 */
[----:B------:R-:W2:Y:S08]  /*00a0*/  LDC.64 R4, c[0x0][0x388] ;  /* 0x0000e200ff047b82 */ /* 0x000eb00000000a00 */
[----:B------:R-:W3:Y:S01]  /*00b0*/  LDC.64 R6, c[0x0][0x390] ;  /* 0x0000e400ff067b82 */ /* 0x000ee20000000a00 */
[----:B0-----:R-:W-:-:S06]  /*00c0*/  IMAD.WIDE R2, R9, 0x4, R2 ;  /* 0x0000000409027825 */ /* 0x001fcc00078e0202 */
[----:B-1----:R-:W4:Y:S01]  /*00d0*/  LDG.E R2, desc[UR4][R2.64] ;  /* 0x0000000402027981 */ /* 0x002f22000c1e1900 */
[----:B--2---:R-:W-:-:S06]  /*00e0*/  IMAD.WIDE R4, R9, 0x4, R4 ;  /* 0x0000000409047825 */ /* 0x004fcc00078e0204 */
[----:B------:R-:W4:Y:S01]  /*00f0*/  LDG.E R5, desc[UR4][R4.64] ;  /* 0x0000000404057981 */ /* 0x000f22000c1e1900 */
[----:B---3--:R-:W-:-:S04]  /*0100*/  IMAD.WIDE R6, R9, 0x4, R6 ;  /* 0x0000000409067825 */ /* 0x008fc800078e0206 */
[----:B----4-:R-:W-:-:S05]  /*0110*/  IMAD R9, R2, R5, RZ ;  /* 0x0000000502097224 */ /* 0x010fca00078e02ff */
[----:B------:R-:W-:Y:S01]  /*0120*/  STG.E desc[UR4][R6.64], R9 ;  /* 0x0000000906007986 */ /* 0x000fe2000c101904 */
[----:B------:R-:W-:Y:S05]  /*0130*/  EXIT ;  /* 0x000000000000794d */ /* 0x000fea0003800000 */
.L_x_2:
        /* <DEDUP_REMOVED lines=12> */
.L_x_4:


//--------------------- .nv.global.init           --------------------------
	.section	.nv.global.init,"aw",@progbits
.nv.global.init:
	.type		$str,@object
	.size		$str,(.L_0 - $str)
$str:
        /*0000*/ 	.byte	0x68, 0x65, 0x6c, 0x6c, 0x6f, 0x20, 0x61, 0x73, 0x73, 0x20, 0x66, 0x72, 0x6f, 0x6d, 0x20, 0x64
        /*0010*/ 	.byte	0x65, 0x76, 0x69, 0x63, 0x65, 0x2e, 0x2e, 0x00
.L_0:


//--------------------- .nv.shared.reserved.0     --------------------------
	.section	.nv.shared.reserved.0,"aw",@nobits
	.weak		__nv_reservedSMEM_offset_0_alias
	.size		__nv_reservedSMEM_offset_0_alias, 0, 64
	.other		__nv_reservedSMEM_offset_0_alias,@"STO_CUDA_RESERVED_SHARED STV_DEFAULT"
__nv_reservedSMEM_offset_0_alias:
	.zero		0
	.zero		64


//--------------------- .nv.constant0._Z8helloassv --------------------------
	.section	.nv.constant0._Z8helloassv,"a",@progbits
	.sectionflags	@""
	.align	4
.nv.constant0._Z8helloassv:
	.zero		896


//--------------------- .nv.constant0._Z5multiPiS_S_i --------------------------
	.section	.nv.constant0._Z5multiPiS_S_i,"a",@progbits
	.sectionflags	@""
	.align	4
.nv.constant0._Z5multiPiS_S_i:
	.zero		924


//--------------------- SYMBOLS --------------------------

	.type		.nv.reservedSmem.offset0,@object
	.size		.nv.reservedSmem.offset0,0x4
	.type		vprintf,@function
